//
// Generated by NVIDIA NVVM Compiler
//
// Compiler Build ID: CL-36424714
// Cuda compilation tools, release 13.0, V13.0.88
// Based on NVVM 20.0.0
//

.version 9.0
.target sm_100
.address_size 64

	// .globl	_Z9addKernelPfPKfif

.visible .entry _Z9addKernelPfPKfif(
	.param .u64 .ptr .align 1 _Z9addKernelPfPKfif_param_0,
	.param .u64 .ptr .align 1 _Z9addKernelPfPKfif_param_1,
	.param .u32 _Z9addKernelPfPKfif_param_2,
	.param .f32 _Z9addKernelPfPKfif_param_3
)
{
	.reg .pred 	%p<2>;
	.reg .b32 	%r<6>;
	.reg .b32 	%f<4>;
	.reg .b64 	%rd<8>;

	ld.param.u64 	%rd1, [_Z9addKernelPfPKfif_param_0];
	ld.param.u64 	%rd2, [_Z9addKernelPfPKfif_param_1];
	ld.param.u32 	%r2, [_Z9addKernelPfPKfif_param_2];
	ld.param.f32 	%f1, [_Z9addKernelPfPKfif_param_3];
	mov.u32 	%r3, %ctaid.x;
	mov.u32 	%r4, %ntid.x;
	mov.u32 	%r5, %tid.x;
	mad.lo.s32 	%r1, %r3, %r4, %r5;
	setp.ge.s32 	%p1, %r1, %r2;
	@%p1 bra 	$L__BB0_2;
	cvta.to.global.u64 	%rd3, %rd2;
	cvta.to.global.u64 	%rd4, %rd1;
	mul.wide.s32 	%rd5, %r1, 4;
	add.s64 	%rd6, %rd3, %rd5;
	ld.global.f32 	%f2, [%rd6];
	add.f32 	%f3, %f1, %f2;
	add.s64 	%rd7, %rd4, %rd5;
	st.global.f32 	[%rd7], %f3;
$L__BB0_2:
	ret;

}
	// .globl	_Z9mulKernelPfPKfif
.visible .entry _Z9mulKernelPfPKfif(
	.param .u64 .ptr .align 1 _Z9mulKernelPfPKfif_param_0,
	.param .u64 .ptr .align 1 _Z9mulKernelPfPKfif_param_1,
	.param .u32 _Z9mulKernelPfPKfif_param_2,
	.param .f32 _Z9mulKernelPfPKfif_param_3
)
{
	.reg .pred 	%p<2>;
	.reg .b32 	%r<6>;
	.reg .b32 	%f<4>;
	.reg .b64 	%rd<8>;

	ld.param.u64 	%rd1, [_Z9mulKernelPfPKfif_param_0];
	ld.param.u64 	%rd2, [_Z9mulKernelPfPKfif_param_1];
	ld.param.u32 	%r2, [_Z9mulKernelPfPKfif_param_2];
	ld.param.f32 	%f1, [_Z9mulKernelPfPKfif_param_3];
	mov.u32 	%r3, %ctaid.x;
	mov.u32 	%r4, %ntid.x;
	mov.u32 	%r5, %tid.x;
	mad.lo.s32 	%r1, %r3, %r4, %r5;
	setp.ge.s32 	%p1, %r1, %r2;
	@%p1 bra 	$L__BB1_2;
	cvta.to.global.u64 	%rd3, %rd2;
	cvta.to.global.u64 	%rd4, %rd1;
	mul.wide.s32 	%rd5, %r1, 4;
	add.s64 	%rd6, %rd3, %rd5;
	ld.global.f32 	%f2, [%rd6];
	mul.f32 	%f3, %f1, %f2;
	add.s64 	%rd7, %rd4, %rd5;
	st.global.f32 	[%rd7], %f3;
$L__BB1_2:
	ret;

}
	// .globl	_Z9subKernelPfPKfif
.visible .entry _Z9subKernelPfPKfif(
	.param .u64 .ptr .align 1 _Z9subKernelPfPKfif_param_0,
	.param .u64 .ptr .align 1 _Z9subKernelPfPKfif_param_1,
	.param .u32 _Z9subKernelPfPKfif_param_2,
	.param .f32 _Z9subKernelPfPKfif_param_3
)
{
	.reg .pred 	%p<2>;
	.reg .b32 	%r<6>;
	.reg .b32 	%f<4>;
	.reg .b64 	%rd<8>;

	ld.param.u64 	%rd1, [_Z9subKernelPfPKfif_param_0];
	ld.param.u64 	%rd2, [_Z9subKernelPfPKfif_param_1];
	ld.param.u32 	%r2, [_Z9subKernelPfPKfif_param_2];
	ld.param.f32 	%f1, [_Z9subKernelPfPKfif_param_3];
	mov.u32 	%r3, %ctaid.x;
	mov.u32 	%r4, %ntid.x;
	mov.u32 	%r5, %tid.x;
	mad.lo.s32 	%r1, %r3, %r4, %r5;
	setp.ge.s32 	%p1, %r1, %r2;
	@%p1 bra 	$L__BB2_2;
	cvta.to.global.u64 	%rd3, %rd2;
	cvta.to.global.u64 	%rd4, %rd1;
	mul.wide.s32 	%rd5, %r1, 4;
	add.s64 	%rd6, %rd3, %rd5;
	ld.global.f32 	%f2, [%rd6];
	sub.f32 	%f3, %f2, %f1;
	add.s64 	%rd7, %rd4, %rd5;
	st.global.f32 	[%rd7], %f3;
$L__BB2_2:
	ret;

}


// ===== COMPILED SASS (sm_100) =====

	.target	sm_100

	.elftype	@"ET_EXEC"


//--------------------- .note.nv.tkinfo           --------------------------
	.section	.note.nv.tkinfo,"",@"SHT_NOTE"
	.sectionflags	@"SHF_NOTE_NV_TKINFO"
	.tkinfo
        /*0018*/ 	.word	0x00000002
        /*0030*/ 	.string	""
        /*0030*/ 	.string	"ptxas"
        /*0030*/ 	.string	"Cuda compilation tools, release 13.0, V13.0.88"
        /*0030*/ 	.string	"Build cuda_13.0.r13.0/compiler.36424714_0"
        /*0030*/ 	.string	"-arch sm_100 -m 64 "



//--------------------- .note.nv.cuinfo           --------------------------
	.section	.note.nv.cuinfo,"",@"SHT_NOTE"
	.sectionflags	@"SHF_NOTE_NV_CUINFO"
        /*0018*/ 	.short	0x0002
        /*001a*/ 	.short	0x0064
        /*001c*/ 	.short	0x0082
	.zero		2


//--------------------- .nv.info                  --------------------------
	.section	.nv.info,"",@"SHT_CUDA_INFO"
	.align	4


	//----- nvinfo : EIATTR_REGCOUNT
	.align		4
        /*0000*/ 	.byte	0x04, 0x2f
        /*0002*/ 	.short	(.L_1 - .L_0)
	.align		4
.L_0:
        /*0004*/ 	.word	index@(_Z9addKernelPfPKfif)
        /*0008*/ 	.word	0x0000000a


	//----- nvinfo : EIATTR_FRAME_SIZE
	.align		4
.L_1:
        /*000c*/ 	.byte	0x04, 0x11
        /*000e*/ 	.short	(.L_3 - .L_2)
	.align		4
.L_2:
        /*0010*/ 	.word	index@(_Z9addKernelPfPKfif)
        /*0014*/ 	.word	0x00000000


	//----- nvinfo : EIATTR_REGCOUNT
	.align		4
.L_3:
        /*0018*/ 	.byte	0x04, 0x2f
        /*001a*/ 	.short	(.L_5 - .L_4)
	.align		4
.L_4:
        /*001c*/ 	.word	index@(_Z9mulKernelPfPKfif)
        /*0020*/ 	.word	0x0000000a


	//----- nvinfo : EIATTR_FRAME_SIZE
	.align		4
.L_5:
        /*0024*/ 	.byte	0x04, 0x11
        /*0026*/ 	.short	(.L_7 - .L_6)
	.align		4
.L_6:
        /*0028*/ 	.word	index@(_Z9mulKernelPfPKfif)
        /*002c*/ 	.word	0x00000000


	//----- nvinfo : EIATTR_REGCOUNT
	.align		4
.L_7:
        /*0030*/ 	.byte	0x04, 0x2f
        /*0032*/ 	.short	(.L_9 - .L_8)
	.align		4
.L_8:
        /*0034*/ 	.word	index@(_Z9subKernelPfPKfif)
        /*0038*/ 	.word	0x0000000a


	//----- nvinfo : EIATTR_FRAME_SIZE
	.align		4
.L_9:
        /*003c*/ 	.byte	0x04, 0x11
        /*003e*/ 	.short	(.L_11 - .L_10)
	.align		4
.L_10:
        /*0040*/ 	.word	index@(_Z9subKernelPfPKfif)
        /*0044*/ 	.word	0x00000000


	//----- nvinfo : EIATTR_MIN_STACK_SIZE
	.align		4
.L_11:
        /*0048*/ 	.byte	0x04, 0x12
        /*004a*/ 	.short	(.L_13 - .L_12)
	.align		4
.L_12:
        /*004c*/ 	.word	index@(_Z9subKernelPfPKfif)
        /*0050*/ 	.word	0x00000000


	//----- nvinfo : EIATTR_MIN_STACK_SIZE
	.align		4
.L_13:
        /*0054*/ 	.byte	0x04, 0x12
        /*0056*/ 	.short	(.L_15 - .L_14)
	.align		4
.L_14:
        /*0058*/ 	.word	index@(_Z9mulKernelPfPKfif)
        /*005c*/ 	.word	0x00000000


	//----- nvinfo : EIATTR_MIN_STACK_SIZE
	.align		4
.L_15:
        /*0060*/ 	.byte	0x04, 0x12
        /*0062*/ 	.short	(.L_17 - .L_16)
	.align		4
.L_16:
        /*0064*/ 	.word	index@(_Z9addKernelPfPKfif)
        /*0068*/ 	.word	0x00000000
.L_17:


//--------------------- .nv.compat                --------------------------
	.section	.nv.compat,"",@"SHT_CUDA_COMPAT_INFO"
	.align	4
        /*0000*/ 	.byte	0x02, 0x09, 0x00, 0x00, 0x02, 0x02, 0x01, 0x00, 0x02, 0x05, 0x05, 0x00, 0x03, 0x07, 0x01, 0x01
        /*0010*/ 	.byte	0x02, 0x03, 0x00, 0x00, 0x02, 0x06, 0x01, 0x00, 0x04, 0x0b, 0x08, 0x00, 0x09, 0x00, 0x00, 0x00
        /*0020*/ 	.byte	0x00, 0x00, 0x00, 0x00


//--------------------- .nv.info._Z9subKernelPfPKfif --------------------------
	.section	.nv.info._Z9subKernelPfPKfif,"",@"SHT_CUDA_INFO"
	.sectionflags	@""
	.align	4


	//----- nvinfo : EIATTR_CUDA_API_VERSION
	.align		4
        /*0000*/ 	.byte	0x04, 0x37
        /*0002*/ 	.short	(.L_19 - .L_18)
.L_18:
        /*0004*/ 	.word	0x00000082


	//----- nvinfo : EIATTR_KPARAM_INFO
	.align		4
.L_19:
        /*0008*/ 	.byte	0x04, 0x17
        /*000a*/ 	.short	(.L_21 - .L_20)
.L_20:
        /*000c*/ 	.word	0x00000000
        /*0010*/ 	.short	0x0003
        /*0012*/ 	.short	0x0014
        /*0014*/ 	.byte	0x00, 0xf0, 0x11, 0x00


	//----- nvinfo : EIATTR_KPARAM_INFO
	.align		4
.L_21:
        /*0018*/ 	.byte	0x04, 0x17
        /*001a*/ 	.short	(.L_23 - .L_22)
.L_22:
        /*001c*/ 	.word	0x00000000
        /*0020*/ 	.short	0x0002
        /*0022*/ 	.short	0x0010
        /*0024*/ 	.byte	0x00, 0xf0, 0x11, 0x00


	//----- nvinfo : EIATTR_KPARAM_INFO
	.align		4
.L_23:
        /*0028*/ 	.byte	0x04, 0x17
        /*002a*/ 	.short	(.L_25 - .L_24)
.L_24:
        /*002c*/ 	.word	0x00000000
        /*0030*/ 	.short	0x0001
        /*0032*/ 	.short	0x0008
        /*0034*/ 	.byte	0x00, 0xf5, 0x21, 0x00


	//----- nvinfo : EIATTR_KPARAM_INFO
	.align		4
.L_25:
        /*0038*/ 	.byte	0x04, 0x17
        /*003a*/ 	.short	(.L_27 - .L_26)
.L_26:
        /*003c*/ 	.word	0x00000000
        /*0040*/ 	.short	0x0000
        /*0042*/ 	.short	0x0000
        /*0044*/ 	.byte	0x00, 0xf5, 0x21, 0x00


	//----- nvinfo : EIATTR_SPARSE_MMA_MASK
	.align		4
.L_27:
        /*0048*/ 	.byte	0x03, 0x50
        /*004a*/ 	.short	0x0000


	//----- nvinfo : EIATTR_MAXREG_COUNT
	.align		4
        /*004c*/ 	.byte	0x03, 0x1b
        /*004e*/ 	.short	0x00ff


	//----- nvinfo : EIATTR_MERCURY_ISA_VERSION
	.align		4
        /*0050*/ 	.byte	0x03, 0x5f
        /*0052*/ 	.short	0x0101


	//----- nvinfo : EIATTR_VRC_CTA_INIT_COUNT
	.align		4
        /*0054*/ 	.byte	0x02, 0x4a
	.zero		1
	.zero		1


	//----- nvinfo : EIATTR_EXIT_INSTR_OFFSETS
	.align		4
        /*0058*/ 	.byte	0x04, 0x1c
        /*005a*/ 	.short	(.L_29 - .L_28)


	//   ....[0]....
.L_28:
        /*005c*/ 	.word	0x00000070


	//   ....[1]....
        /*0060*/ 	.word	0x00000110


	//----- nvinfo : EIATTR_CBANK_PARAM_SIZE
	.align		4
.L_29:
        /*0064*/ 	.byte	0x03, 0x19
        /*0066*/ 	.short	0x0018


	//----- nvinfo : EIATTR_PARAM_CBANK
	.align		4
        /*0068*/ 	.byte	0x04, 0x0a
        /*006a*/ 	.short	(.L_31 - .L_30)
	.align		4
.L_30:
        /*006c*/ 	.word	index@(.nv.constant0._Z9subKernelPfPKfif)
        /*0070*/ 	.short	0x0380
        /*0072*/ 	.short	0x0018


	//----- nvinfo : EIATTR_SW_WAR
	.align		4
.L_31:
        /*0074*/ 	.byte	0x04, 0x36
        /*0076*/ 	.short	(.L_33 - .L_32)
.L_32:
        /*0078*/ 	.word	0x00000008
.L_33:


//--------------------- .nv.info._Z9mulKernelPfPKfif --------------------------
	.section	.nv.info._Z9mulKernelPfPKfif,"",@"SHT_CUDA_INFO"
	.sectionflags	@""
	.align	4


	//----- nvinfo : EIATTR_CUDA_API_VERSION
	.align		4
        /*0000*/ 	.byte	0x04, 0x37
        /*0002*/ 	.short	(.L_35 - .L_34)
.L_34:
        /*0004*/ 	.word	0x00000082


	//----- nvinfo : EIATTR_KPARAM_INFO
	.align		4
.L_35:
        /*0008*/ 	.byte	0x04, 0x17
        /*000a*/ 	.short	(.L_37 - .L_36)
.L_36:
        /*000c*/ 	.word	0x00000000
        /*0010*/ 	.short	0x0003
        /*0012*/ 	.short	0x0014
        /*0014*/ 	.byte	0x00, 0xf0, 0x11, 0x00


	//----- nvinfo : EIATTR_KPARAM_INFO
	.align		4
.L_37:
        /*0018*/ 	.byte	0x04, 0x17
        /*001a*/ 	.short	(.L_39 - .L_38)
.L_38:
        /*001c*/ 	.word	0x00000000
        /*0020*/ 	.short	0x0002
        /*0022*/ 	.short	0x0010
        /*0024*/ 	.byte	0x00, 0xf0, 0x11, 0x00


	//----- nvinfo : EIATTR_KPARAM_INFO
	.align		4
.L_39:
        /*0028*/ 	.byte	0x04, 0x17
        /*002a*/ 	.short	(.L_41 - .L_40)
.L_40:
        /*002c*/ 	.word	0x00000000
        /*0030*/ 	.short	0x0001
        /*0032*/ 	.short	0x0008
        /*0034*/ 	.byte	0x00, 0xf5, 0x21, 0x00


	//----- nvinfo : EIATTR_KPARAM_INFO
	.align		4
.L_41:
        /*0038*/ 	.byte	0x04, 0x17
        /*003a*/ 	.short	(.L_43 - .L_42)
.L_42:
        /*003c*/ 	.word	0x00000000
        /*0040*/ 	.short	0x0000
        /*0042*/ 	.short	0x0000
        /*0044*/ 	.byte	0x00, 0xf5, 0x21, 0x00


	//----- nvinfo : EIATTR_SPARSE_MMA_MASK
	.align		4
.L_43:
        /*0048*/ 	.byte	0x03, 0x50
        /*004a*/ 	.short	0x0000


	//----- nvinfo : EIATTR_MAXREG_COUNT
	.align		4
        /*004c*/ 	.byte	0x03, 0x1b
        /*004e*/ 	.short	0x00ff


	//----- nvinfo : EIATTR_MERCURY_ISA_VERSION
	.align		4
        /*0050*/ 	.byte	0x03, 0x5f
        /*0052*/ 	.short	0x0101


	//----- nvinfo : EIATTR_VRC_CTA_INIT_COUNT
	.align		4
        /*0054*/ 	.byte	0x02, 0x4a
	.zero		1
	.zero		1


	//----- nvinfo : EIATTR_EXIT_INSTR_OFFSETS
	.align		4
        /*0058*/ 	.byte	0x04, 0x1c
        /*005a*/ 	.short	(.L_45 - .L_44)


	//   ....[0]....
.L_44:
        /*005c*/ 	.word	0x00000070


	//   ....[1]....
        /*0060*/ 	.word	0x00000110


	//----- nvinfo : EIATTR_CBANK_PARAM_SIZE
	.align		4
.L_45:
        /*0064*/ 	.byte	0x03, 0x19
        /*0066*/ 	.short	0x0018


	//----- nvinfo : EIATTR_PARAM_CBANK
	.align		4
        /*0068*/ 	.byte	0x04, 0x0a
        /*006a*/ 	.short	(.L_47 - .L_46)
	.align		4
.L_46:
        /*006c*/ 	.word	index@(.nv.constant0._Z9mulKernelPfPKfif)
        /*0070*/ 	.short	0x0380
        /*0072*/ 	.short	0x0018


	//----- nvinfo : EIATTR_SW_WAR
	.align		4
.L_47:
        /*0074*/ 	.byte	0x04, 0x36
        /*0076*/ 	.short	(.L_49 - .L_48)
.L_48:
        /*0078*/ 	.word	0x00000008
.L_49:


//--------------------- .nv.info._Z9addKernelPfPKfif --------------------------
	.section	.nv.info._Z9addKernelPfPKfif,"",@"SHT_CUDA_INFO"
	.sectionflags	@""
	.align	4


	//----- nvinfo : EIATTR_CUDA_API_VERSION
	.align		4
        /*0000*/ 	.byte	0x04, 0x37
        /*0002*/ 	.short	(.L_51 - .L_50)
.L_50:
        /*0004*/ 	.word	0x00000082


	//----- nvinfo : EIATTR_KPARAM_INFO
	.align		4
.L_51:
        /*0008*/ 	.byte	0x04, 0x17
        /*000a*/ 	.short	(.L_53 - .L_52)
.L_52:
        /*000c*/ 	.word	0x00000000
        /*0010*/ 	.short	0x0003
        /*0012*/ 	.short	0x0014
        /*0014*/ 	.byte	0x00, 0xf0, 0x11, 0x00


	//----- nvinfo : EIATTR_KPARAM_INFO
	.align		4
.L_53:
        /*0018*/ 	.byte	0x04, 0x17
        /*001a*/ 	.short	(.L_55 - .L_54)
.L_54:
        /*001c*/ 	.word	0x00000000
        /*0020*/ 	.short	0x0002
        /*0022*/ 	.short	0x0010
        /*0024*/ 	.byte	0x00, 0xf0, 0x11, 0x00


	//----- nvinfo : EIATTR_KPARAM_INFO
	.align		4
.L_55:
        /*0028*/ 	.byte	0x04, 0x17
        /*002a*/ 	.short	(.L_57 - .L_56)
.L_56:
        /*002c*/ 	.word	0x00000000
        /*0030*/ 	.short	0x0001
        /*0032*/ 	.short	0x0008
        /*0034*/ 	.byte	0x00, 0xf5, 0x21, 0x00


	//----- nvinfo : EIATTR_KPARAM_INFO
	.align		4
.L_57:
        /*0038*/ 	.byte	0x04, 0x17
        /*003a*/ 	.short	(.L_59 - .L_58)
.L_58:
        /*003c*/ 	.word	0x00000000
        /*0040*/ 	.short	0x0000
        /*0042*/ 	.short	0x0000
        /*0044*/ 	.byte	0x00, 0xf5, 0x21, 0x00


	//----- nvinfo : EIATTR_SPARSE_MMA_MASK
	.align		4
.L_59:
        /*0048*/ 	.byte	0x03, 0x50
        /*004a*/ 	.short	0x0000


	//----- nvinfo : EIATTR_MAXREG_COUNT
	.align		4
        /*004c*/ 	.byte	0x03, 0x1b
        /*004e*/ 	.short	0x00ff


	//----- nvinfo : EIATTR_MERCURY_ISA_VERSION
	.align		4
        /*0050*/ 	.byte	0x03, 0x5f
        /*0052*/ 	.short	0x0101


	//----- nvinfo : EIATTR_VRC_CTA_INIT_COUNT
	.align		4
        /*0054*/ 	.byte	0x02, 0x4a
	.zero		1
	.zero		1


	//----- nvinfo : EIATTR_EXIT_INSTR_OFFSETS
	.align		4
        /*0058*/ 	.byte	0x04, 0x1c
        /*005a*/ 	.short	(.L_61 - .L_60)


	//   ....[0]....
.L_60:
        /*005c*/ 	.word	0x00000070


	//   ....[1]....
        /*0060*/ 	.word	0x00000110


	//----- nvinfo : EIATTR_CBANK_PARAM_SIZE
	.align		4
.L_61:
        /*0064*/ 	.byte	0x03, 0x19
        /*0066*/ 	.short	0x0018


	//----- nvinfo : EIATTR_PARAM_CBANK
	.align		4
        /*0068*/ 	.byte	0x04, 0x0a
        /*006a*/ 	.short	(.L_63 - .L_62)
	.align		4
.L_62:
        /*006c*/ 	.word	index@(.nv.constant0._Z9addKernelPfPKfif)
        /*0070*/ 	.short	0x0380
        /*0072*/ 	.short	0x0018


	//----- nvinfo : EIATTR_SW_WAR
	.align		4
.L_63:
        /*0074*/ 	.byte	0x04, 0x36
        /*0076*/ 	.short	(.L_65 - .L_64)
.L_64:
        /*0078*/ 	.word	0x00000008
.L_65:


//--------------------- .nv.callgraph             --------------------------
	.section	.nv.callgraph,"",@"SHT_CUDA_CALLGRAPH"
	.align	4
	.sectionentsize	8
	.align		4
        /*0000*/ 	.word	0x00000000
	.align		4
        /*0004*/ 	.word	0xffffffff
	.align		4
        /*0008*/ 	.word	0x00000000
	.align		4
        /*000c*/ 	.word	0xfffffffe
	.align		4
        /*0010*/ 	.word	0x00000000
	.align		4
        /*0014*/ 	.word	0xfffffffd
	.align		4
        /*0018*/ 	.word	0x00000000
	.align		4
        /*001c*/ 	.word	0xfffffffc


//--------------------- .text._Z9subKernelPfPKfif --------------------------
	.section	.text._Z9subKernelPfPKfif,"ax",@progbits
	.align	128
        .global         _Z9subKernelPfPKfif
        .type           _Z9subKernelPfPKfif,@function
        .size           _Z9subKernelPfPKfif,(.L_x_3 - _Z9subKernelPfPKfif)
        .other          _Z9subKernelPfPKfif,@"STO_CUDA_ENTRY STV_DEFAULT"
_Z9subKernelPfPKfif:
.text._Z9subKernelPfPKfif:
[----:B------:R-:W-:Y:S01]  /*0000*/  LDC R1, c[0x0][0x37c] ;  /* 0x0000df00ff017b82 */ /* 0x000fe20000000800 */
[----:B------:R-:W0:Y:S07]  /*0010*/  S2R R0, SR_TID.X ;  /* 0x0000000000007919 */ /* 0x000e2e0000002100 */
[----:B------:R-:W0:Y:S01]  /*0020*/  S2UR UR4, SR_CTAID.X ;  /* 0x00000000000479c3 */ /* 0x000e220000002500 */
[----:B------:R-:W1:Y:S07]  /*0030*/  LDCU UR5, c[0x0][0x390] ;  /* 0x00007200ff0577ac */ /* 0x000e6e0008000800 */
[----:B------:R-:W0:Y:S02]  /*0040*/  LDC R7, c[0x0][0x360] ;  /* 0x0000d800ff077b82 */ /* 0x000e240000000800 */
[----:B0-----:R-:W-:-:S05]  /*0050*/  IMAD R7, R7, UR4, R0 ;  /* 0x0000000407077c24 */ /* 0x001fca000f8e0200 */
[----:B-1----:R-:W-:-:S13]  /*0060*/  ISETP.GE.AND P0, PT, R7, UR5, PT ;  /* 0x0000000507007c0c */ /* 0x002fda000bf06270 */
[----:B------:R-:W-:Y:S05]  /*0070*/  @P0 EXIT ;  /* 0x000000000000094d */ /* 0x000fea0003800000 */
[----:B------:R-:W0:Y:S01]  /*0080*/  LDC.64 R2, c[0x0][0x388] ;  /* 0x0000e200ff027b82 */ /* 0x000e220000000a00 */
[----:B------:R-:W1:Y:S01]  /*0090*/  LDCU.64 UR4, c[0x0][0x358] ;  /* 0x00006b00ff0477ac */ /* 0x000e620008000a00 */
[----:B------:R-:W2:Y:S06]  /*00a0*/  LDCU UR6, c[0x0][0x394] ;  /* 0x00007280ff0677ac */ /* 0x000eac0008000800 */
[----:B------:R-:W3:Y:S01]  /*00b0*/  LDC.64 R4, c[0x0][0x380] ;  /* 0x0000e000ff047b82 */ /* 0x000ee20000000a00 */
[----:B0-----:R-:W-:-:S06]  /*00c0*/  IMAD.WIDE R2, R7, 0x4, R2 ;  /* 0x0000000407027825 */ /* 0x001fcc00078e0202 */
[----:B-1----:R-:W2:Y:S01]  /*00d0*/  LDG.E R2, desc[UR4][R2.64] ;  /* 0x0000000402027981 */ /* 0x002ea2000c1e1900 */
[----:B---3--:R-:W-:-:S04]  /*00e0*/  IMAD.WIDE R4, R7, 0x4, R4 ;  /* 0x0000000407047825 */ /* 0x008fc800078e0204 */
[----:B--2---:R-:W-:-:S05]  /*00f0*/  FADD R7, R2, -UR6 ;  /* 0x8000000602077e21 */ /* 0x004fca0008000000 */
[----:B------:R-:W-:Y:S01]  /*0100*/  STG.E desc[UR4][R4.64], R7 ;  /* 0x0000000704007986 */ /* 0x000fe2000c101904 */
[----:B------:R-:W-:Y:S05]  /*0110*/  EXIT ;  /* 0x000000000000794d */ /* 0x000fea0003800000 */
.L_x_0:
[----:B------:R-:W-:-:S00]  /*0120*/  BRA `(.L_x_0) ;  /* 0xfffffffc00fc7947 */ /* 0x000fc0000383ffff */
[----:B------:R-:W-:-:S00]  /*0130*/  NOP ;  /* 0x0000000000007918 */ /* 0x000fc00000000000 */
        /* <DEDUP_REMOVED lines=12> */
.L_x_3:


//--------------------- .text._Z9mulKernelPfPKfif --------------------------
	.section	.text._Z9mulKernelPfPKfif,"ax",@progbits
	.align	128
        .global         _Z9mulKernelPfPKfif
        .type           _Z9mulKernelPfPKfif,@function
        .size           _Z9mulKernelPfPKfif,(.L_x_4 - _Z9mulKernelPfPKfif)
        .other          _Z9mulKernelPfPKfif,@"STO_CUDA_ENTRY STV_DEFAULT"
_Z9mulKernelPfPKfif:
.text._Z9mulKernelPfPKfif:
        /* <DEDUP_REMOVED lines=15> */
[----:B--2---:R-:W-:-:S05]  /*00f0*/  FMUL R7, R2, UR6 ;  /* 0x0000000602077c20 */ /* 0x004fca0008400000 */
[----:B------:R-:W-:Y:S01]  /*0100*/  STG.E desc[UR4][R4.64], R7 ;  /* 0x0000000704007986 */ /* 0x000fe2000c101904 */
[----:B------:R-:W-:Y:S05]  /*0110*/  EXIT ;  /* 0x000000000000794d */ /* 0x000fea0003800000 */
.L_x_1:
        /* <DEDUP_REMOVED lines=14> */
.L_x_4:


//--------------------- .text._Z9addKernelPfPKfif --------------------------
	.section	.text._Z9addKernelPfPKfif,"ax",@progbits
	.align	128
        .global         _Z9addKernelPfPKfif
        .type           _Z9addKernelPfPKfif,@function
        .size           _Z9addKernelPfPKfif,(.L_x_5 - _Z9addKernelPfPKfif)
        .other          _Z9addKernelPfPKfif,@"STO_CUDA_ENTRY STV_DEFAULT"
_Z9addKernelPfPKfif:
.text._Z9addKernelPfPKfif:
        /* <DEDUP_REMOVED lines=15> */
[----:B--2---:R-:W-:-:S05]  /*00f0*/  FADD R7, R2, UR6 ;  /* 0x0000000602077e21 */ /* 0x004fca0008000000 */
[----:B------:R-:W-:Y:S01]  /*0100*/  STG.E desc[UR4][R4.64], R7 ;  /* 0x0000000704007986 */ /* 0x000fe2000c101904 */
[----:B------:R-:W-:Y:S05]  /*0110*/  EXIT ;  /* 0x000000000000794d */ /* 0x000fea0003800000 */
.L_x_2:
        /* <DEDUP_REMOVED lines=14> */
.L_x_5:


//--------------------- .nv.shared.reserved.0     --------------------------
	.section	.nv.shared.reserved.0,"aw",@nobits
	.weak		__nv_reservedSMEM_offset_0_alias
	.size		__nv_reservedSMEM_offset_0_alias, 0, 64
	.other		__nv_reservedSMEM_offset_0_alias,@"STO_CUDA_RESERVED_SHARED STV_DEFAULT"
__nv_reservedSMEM_offset_0_alias:
	.zero		0
	.zero		64


//--------------------- .nv.constant0._Z9subKernelPfPKfif --------------------------
	.section	.nv.constant0._Z9subKernelPfPKfif,"a",@progbits
	.sectionflags	@""
	.align	4
.nv.constant0._Z9subKernelPfPKfif:
	.zero		920


//--------------------- .nv.constant0._Z9mulKernelPfPKfif --------------------------
	.section	.nv.constant0._Z9mulKernelPfPKfif,"a",@progbits
	.sectionflags	@""
	.align	4
.nv.constant0._Z9mulKernelPfPKfif:
	.zero		920


//--------------------- .nv.constant0._Z9addKernelPfPKfif --------------------------
	.section	.nv.constant0._Z9addKernelPfPKfif,"a",@progbits
	.sectionflags	@""
	.align	4
.nv.constant0._Z9addKernelPfPKfif:
	.zero		920


//--------------------- SYMBOLS --------------------------

	.type		.nv.reservedSmem.offset0,@object
	.size		.nv.reservedSmem.offset0,0x4
